//
// Generated by NVIDIA NVVM Compiler
//
// Compiler Build ID: CL-36424714
// Cuda compilation tools, release 13.0, V13.0.88
// Based on NVVM 20.0.0
//

.version 9.0
.target sm_100
.address_size 64

	// .globl	_Z13processMatrixPiS_i

.visible .entry _Z13processMatrixPiS_i(
	.param .u64 .ptr .align 1 _Z13processMatrixPiS_i_param_0,
	.param .u64 .ptr .align 1 _Z13processMatrixPiS_i_param_1,
	.param .u32 _Z13processMatrixPiS_i_param_2
)
{
	.reg .pred 	%p<11>;
	.reg .b32 	%r<65>;
	.reg .b64 	%rd<15>;

	ld.param.u64 	%rd3, [_Z13processMatrixPiS_i_param_0];
	ld.param.u64 	%rd4, [_Z13processMatrixPiS_i_param_1];
	ld.param.u32 	%r32, [_Z13processMatrixPiS_i_param_2];
	cvta.to.global.u64 	%rd1, %rd4;
	cvta.to.global.u64 	%rd2, %rd3;
	mov.u32 	%r1, %tid.x;
	mov.u32 	%r2, %tid.y;
	max.s32 	%r33, %r1, %r2;
	setp.ge.s32 	%p1, %r33, %r32;
	@%p1 bra 	$L__BB0_17;
	setp.ne.s32 	%p2, %r1, %r2;
	@%p2 bra 	$L__BB0_3;
	mad.lo.s32 	%r50, %r32, %r1, %r1;
	mul.wide.u32 	%rd13, %r50, 4;
	add.s64 	%rd14, %rd1, %rd13;
	mov.b32 	%r51, 0;
	st.global.u32 	[%rd14], %r51;
	bra.uni 	$L__BB0_17;
$L__BB0_3:
	setp.ge.u32 	%p3, %r1, %r2;
	@%p3 bra 	$L__BB0_13;
	mad.lo.s32 	%r3, %r32, %r1, %r2;
	mul.wide.u32 	%rd9, %r3, 4;
	add.s64 	%rd10, %rd2, %rd9;
	ld.global.u32 	%r4, [%rd10];
	setp.lt.s32 	%p6, %r4, 1;
	mov.b32 	%r61, 1;
	@%p6 bra 	$L__BB0_12;
	and.b32  	%r5, %r4, 3;
	setp.lt.u32 	%p7, %r4, 4;
	mov.b32 	%r59, 1;
	mov.u32 	%r61, %r59;
	@%p7 bra 	$L__BB0_9;
	and.b32  	%r44, %r4, 2147483644;
	neg.s32 	%r52, %r44;
	mov.b32 	%r61, 1;
	mov.b32 	%r53, 2;
$L__BB0_7:
	add.s32 	%r45, %r53, -1;
	mul.lo.s32 	%r46, %r45, %r61;
	add.s32 	%r47, %r53, 2;
	mul.lo.s32 	%r48, %r53, %r46;
	mad.lo.s32 	%r49, %r48, %r53, %r48;
	mul.lo.s32 	%r61, %r47, %r49;
	add.s32 	%r53, %r53, 4;
	add.s32 	%r52, %r52, 4;
	setp.ne.s32 	%p8, %r52, 0;
	@%p8 bra 	$L__BB0_7;
	add.s32 	%r59, %r53, -1;
$L__BB0_9:
	setp.eq.s32 	%p9, %r5, 0;
	@%p9 bra 	$L__BB0_12;
	neg.s32 	%r58, %r5;
$L__BB0_11:
	.pragma "nounroll";
	mul.lo.s32 	%r61, %r59, %r61;
	add.s32 	%r59, %r59, 1;
	add.s32 	%r58, %r58, 1;
	setp.ne.s32 	%p10, %r58, 0;
	@%p10 bra 	$L__BB0_11;
$L__BB0_12:
	add.s64 	%rd12, %rd1, %rd9;
	st.global.u32 	[%rd12], %r61;
	bra.uni 	$L__BB0_17;
$L__BB0_13:
	mad.lo.s32 	%r25, %r32, %r1, %r2;
	mul.wide.u32 	%rd5, %r25, 4;
	add.s64 	%rd6, %rd2, %rd5;
	ld.global.u32 	%r63, [%rd6];
	setp.lt.s32 	%p4, %r63, 1;
	mov.b32 	%r64, 0;
	@%p4 bra 	$L__BB0_16;
	mov.b32 	%r64, 0;
$L__BB0_15:
	mul.hi.u32 	%r36, %r63, -858993459;
	shr.u32 	%r30, %r36, 3;
	mul.lo.s32 	%r37, %r30, 10;
	sub.s32 	%r38, %r63, %r37;
	add.s32 	%r64, %r64, %r38;
	setp.gt.u32 	%p5, %r63, 9;
	mov.u32 	%r63, %r30;
	@%p5 bra 	$L__BB0_15;
$L__BB0_16:
	add.s64 	%rd8, %rd1, %rd5;
	st.global.u32 	[%rd8], %r64;
$L__BB0_17:
	ret;

}


// ===== COMPILED SASS (sm_100) =====

	.target	sm_100

	.elftype	@"ET_EXEC"


//--------------------- .note.nv.tkinfo           --------------------------
	.section	.note.nv.tkinfo,"",@"SHT_NOTE"
	.sectionflags	@"SHF_NOTE_NV_TKINFO"
	.tkinfo
        /*0018*/ 	.word	0x00000002
        /*0030*/ 	.string	""
        /*0030*/ 	.string	"ptxas"
        /*0030*/ 	.string	"Cuda compilation tools, release 13.0, V13.0.88"
        /*0030*/ 	.string	"Build cuda_13.0.r13.0/compiler.36424714_0"
        /*0030*/ 	.string	"-arch sm_100 -m 64 "



//--------------------- .note.nv.cuinfo           --------------------------
	.section	.note.nv.cuinfo,"",@"SHT_NOTE"
	.sectionflags	@"SHF_NOTE_NV_CUINFO"
        /*0018*/ 	.short	0x0002
        /*001a*/ 	.short	0x0064
        /*001c*/ 	.short	0x0082
	.zero		2


//--------------------- .nv.info                  --------------------------
	.section	.nv.info,"",@"SHT_CUDA_INFO"
	.align	4


	//----- nvinfo : EIATTR_REGCOUNT
	.align		4
        /*0000*/ 	.byte	0x04, 0x2f
        /*0002*/ 	.short	(.L_1 - .L_0)
	.align		4
.L_0:
        /*0004*/ 	.word	index@(_Z13processMatrixPiS_i)
        /*0008*/ 	.word	0x0000000b


	//----- nvinfo : EIATTR_FRAME_SIZE
	.align		4
.L_1:
        /*000c*/ 	.byte	0x04, 0x11
        /*000e*/ 	.short	(.L_3 - .L_2)
	.align		4
.L_2:
        /*0010*/ 	.word	index@(_Z13processMatrixPiS_i)
        /*0014*/ 	.word	0x00000000


	//----- nvinfo : EIATTR_MIN_STACK_SIZE
	.align		4
.L_3:
        /*0018*/ 	.byte	0x04, 0x12
        /*001a*/ 	.short	(.L_5 - .L_4)
	.align		4
.L_4:
        /*001c*/ 	.word	index@(_Z13processMatrixPiS_i)
        /*0020*/ 	.word	0x00000000
.L_5:


//--------------------- .nv.compat                --------------------------
	.section	.nv.compat,"",@"SHT_CUDA_COMPAT_INFO"
	.align	4
        /*0000*/ 	.byte	0x02, 0x09, 0x00, 0x00, 0x02, 0x02, 0x01, 0x00, 0x02, 0x05, 0x05, 0x00, 0x03, 0x07, 0x01, 0x01
        /*0010*/ 	.byte	0x02, 0x03, 0x00, 0x00, 0x02, 0x06, 0x01, 0x00, 0x04, 0x0b, 0x08, 0x00, 0x09, 0x00, 0x00, 0x00
        /*0020*/ 	.byte	0x00, 0x00, 0x00, 0x00


//--------------------- .nv.info._Z13processMatrixPiS_i --------------------------
	.section	.nv.info._Z13processMatrixPiS_i,"",@"SHT_CUDA_INFO"
	.sectionflags	@""
	.align	4


	//----- nvinfo : EIATTR_CUDA_API_VERSION
	.align		4
        /*0000*/ 	.byte	0x04, 0x37
        /*0002*/ 	.short	(.L_7 - .L_6)
.L_6:
        /*0004*/ 	.word	0x00000082


	//----- nvinfo : EIATTR_KPARAM_INFO
	.align		4
.L_7:
        /*0008*/ 	.byte	0x04, 0x17
        /*000a*/ 	.short	(.L_9 - .L_8)
.L_8:
        /*000c*/ 	.word	0x00000000
        /*0010*/ 	.short	0x0002
        /*0012*/ 	.short	0x0010
        /*0014*/ 	.byte	0x00, 0xf0, 0x11, 0x00


	//----- nvinfo : EIATTR_KPARAM_INFO
	.align		4
.L_9:
        /*0018*/ 	.byte	0x04, 0x17
        /*001a*/ 	.short	(.L_11 - .L_10)
.L_10:
        /*001c*/ 	.word	0x00000000
        /*0020*/ 	.short	0x0001
        /*0022*/ 	.short	0x0008
        /*0024*/ 	.byte	0x00, 0xf5, 0x21, 0x00


	//----- nvinfo : EIATTR_KPARAM_INFO
	.align		4
.L_11:
        /*0028*/ 	.byte	0x04, 0x17
        /*002a*/ 	.short	(.L_13 - .L_12)
.L_12:
        /*002c*/ 	.word	0x00000000
        /*0030*/ 	.short	0x0000
        /*0032*/ 	.short	0x0000
        /*0034*/ 	.byte	0x00, 0xf5, 0x21, 0x00


	//----- nvinfo : EIATTR_SPARSE_MMA_MASK
	.align		4
.L_13:
        /*0038*/ 	.byte	0x03, 0x50
        /*003a*/ 	.short	0x0000


	//----- nvinfo : EIATTR_MAXREG_COUNT
	.align		4
        /*003c*/ 	.byte	0x03, 0x1b
        /*003e*/ 	.short	0x00ff


	//----- nvinfo : EIATTR_MERCURY_ISA_VERSION
	.align		4
        /*0040*/ 	.byte	0x03, 0x5f
        /*0042*/ 	.short	0x0101


	//----- nvinfo : EIATTR_VRC_CTA_INIT_COUNT
	.align		4
        /*0044*/ 	.byte	0x02, 0x4a
	.zero		1
	.zero		1


	//----- nvinfo : EIATTR_EXIT_INSTR_OFFSETS
	.align		4
        /*0048*/ 	.byte	0x04, 0x1c
        /*004a*/ 	.short	(.L_15 - .L_14)


	//   ....[0]....
.L_14:
        /*004c*/ 	.word	0x00000060


	//   ....[1]....
        /*0050*/ 	.word	0x000000d0


	//   ....[2]....
        /*0054*/ 	.word	0x000007b0


	//   ....[3]....
        /*0058*/ 	.word	0x00000900


	//----- nvinfo : EIATTR_CRS_STACK_SIZE
	.align		4
.L_15:
        /*005c*/ 	.byte	0x04, 0x1e
        /*005e*/ 	.short	(.L_17 - .L_16)
.L_16:
        /*0060*/ 	.word	0x00000000


	//----- nvinfo : EIATTR_CBANK_PARAM_SIZE
	.align		4
.L_17:
        /*0064*/ 	.byte	0x03, 0x19
        /*0066*/ 	.short	0x0014


	//----- nvinfo : EIATTR_PARAM_CBANK
	.align		4
        /*0068*/ 	.byte	0x04, 0x0a
        /*006a*/ 	.short	(.L_19 - .L_18)
	.align		4
.L_18:
        /*006c*/ 	.word	index@(.nv.constant0._Z13processMatrixPiS_i)
        /*0070*/ 	.short	0x0380
        /*0072*/ 	.short	0x0014


	//----- nvinfo : EIATTR_SW_WAR
	.align		4
.L_19:
        /*0074*/ 	.byte	0x04, 0x36
        /*0076*/ 	.short	(.L_21 - .L_20)
.L_20:
        /*0078*/ 	.word	0x00000008
.L_21:


//--------------------- .nv.callgraph             --------------------------
	.section	.nv.callgraph,"",@"SHT_CUDA_CALLGRAPH"
	.align	4
	.sectionentsize	8
	.align		4
        /*0000*/ 	.word	0x00000000
	.align		4
        /*0004*/ 	.word	0xffffffff
	.align		4
        /*0008*/ 	.word	0x00000000
	.align		4
        /*000c*/ 	.word	0xfffffffe
	.align		4
        /*0010*/ 	.word	0x00000000
	.align		4
        /*0014*/ 	.word	0xfffffffd
	.align		4
        /*0018*/ 	.word	0x00000000
	.align		4
        /*001c*/ 	.word	0xfffffffc


//--------------------- .text._Z13processMatrixPiS_i --------------------------
	.section	.text._Z13processMatrixPiS_i,"ax",@progbits
	.align	128
        .global         _Z13processMatrixPiS_i
        .type           _Z13processMatrixPiS_i,@function
        .size           _Z13processMatrixPiS_i,(.L_x_18 - _Z13processMatrixPiS_i)
        .other          _Z13processMatrixPiS_i,@"STO_CUDA_ENTRY STV_DEFAULT"
_Z13processMatrixPiS_i:
.text._Z13processMatrixPiS_i:
[----:B------:R-:W-:Y:S01]  /*0000*/  LDC R1, c[0x0][0x37c] ;  /* 0x0000df00ff017b82 */ /* 0x000fe20000000800 */
[----:B------:R-:W0:Y:S01]  /*0010*/  S2R R0, SR_TID.X ;  /* 0x0000000000007919 */ /* 0x000e220000002100 */
[----:B------:R-:W1:Y:S01]  /*0020*/  LDCU UR6, c[0x0][0x390] ;  /* 0x00007200ff0677ac */ /* 0x000e620008000800 */
[----:B------:R-:W0:Y:S02]  /*0030*/  S2R R7, SR_TID.Y ;  /* 0x0000000000077919 */ /* 0x000e240000002200 */
[----:B0-----:R-:W-:-:S04]  /*0040*/  VIMNMX R2, PT, PT, R0, R7, !PT ;  /* 0x0000000700027248 */ /* 0x001fc80007fe0100 */
[----:B-1----:R-:W-:-:S13]  /*0050*/  ISETP.GE.AND P0, PT, R2, UR6, PT ;  /* 0x0000000602007c0c */ /* 0x002fda000bf06270 */
[----:B------:R-:W-:Y:S05]  /*0060*/  @P0 EXIT ;  /* 0x000000000000094d */ /* 0x000fea0003800000 */
[----:B------:R-:W-:Y:S01]  /*0070*/  ISETP.NE.AND P0, PT, R0, R7, PT ;  /* 0x000000070000720c */ /* 0x000fe20003f05270 */
[----:B------:R-:W0:-:S12]  /*0080*/  LDCU.64 UR4, c[0x0][0x358] ;  /* 0x00006b00ff0477ac */ /* 0x000e180008000a00 */
[----:B------:R-:W1:Y:S01]  /*0090*/  @!P0 LDC.64 R2, c[0x0][0x388] ;  /* 0x0000e200ff028b82 */ /* 0x000e620000000a00 */
[----:B------:R-:W-:-:S04]  /*00a0*/  @!P0 IMAD R5, R0, UR6, R0 ;  /* 0x0000000600058c24 */ /* 0x000fc8000f8e0200 */
[----:B-1----:R-:W-:-:S05]  /*00b0*/  @!P0 IMAD.WIDE.U32 R2, R5, 0x4, R2 ;  /* 0x0000000405028825 */ /* 0x002fca00078e0002 */
[----:B0-----:R0:W-:Y:S01]  /*00c0*/  @!P0 STG.E desc[UR4][R2.64], RZ ;  /* 0x000000ff02008986 */ /* 0x0011e2000c101904 */
[----:B------:R-:W-:Y:S05]  /*00d0*/  @!P0 EXIT ;  /* 0x000000000000894d */ /* 0x000fea0003800000 */
[----:B------:R-:W-:-:S13]  /*00e0*/  ISETP.GE.U32.AND P0, PT, R0, R7, PT ;  /* 0x000000070000720c */ /* 0x000fda0003f06070 */
[----:B------:R-:W-:Y:S05]  /*00f0*/  @P0 BRA `(.L_x_0) ;  /* 0x0000000400b00947 */ /* 0x000fea0003800000 */
[----:B0-----:R-:W0:Y:S01]  /*0100*/  LDC.64 R2, c[0x0][0x380] ;  /* 0x0000e000ff027b82 */ /* 0x001e220000000a00 */
[----:B------:R-:W-:-:S04]  /*0110*/  IMAD R0, R0, UR6, R7 ;  /* 0x0000000600007c24 */ /* 0x000fc8000f8e0207 */
[----:B0-----:R-:W-:-:S06]  /*0120*/  IMAD.WIDE.U32 R2, R0, 0x4, R2 ;  /* 0x0000000400027825 */ /* 0x001fcc00078e0002 */
[----:B------:R-:W2:Y:S01]  /*0130*/  LDG.E R3, desc[UR4][R2.64] ;  /* 0x0000000402037981 */ /* 0x000ea2000c1e1900 */
[----:B------:R-:W-:Y:S01]  /*0140*/  BSSY.RECONVERGENT B2, `(.L_x_1) ;  /* 0x0000063000027945 */ /* 0x000fe20003800200 */
[----:B------:R-:W-:Y:S01]  /*0150*/  HFMA2 R5, -RZ, RZ, 0, 5.9604644775390625e-08 ;  /* 0x00000001ff057431 */ /* 0x000fe200000001ff */
[----:B--2---:R-:W-:-:S13]  /*0160*/  ISETP.GE.AND P0, PT, R3, 0x1, PT ;  /* 0x000000010300780c */ /* 0x004fda0003f06270 */
[----:B------:R-:W-:Y:S05]  /*0170*/  @!P0 BRA `(.L_x_2) ;  /* 0x00000004007c8947 */ /* 0x000fea0003800000 */
[C---:B------:R-:W-:Y:S01]  /*0180*/  ISETP.GE.U32.AND P0, PT, R3.reuse, 0x4, PT ;  /* 0x000000040300780c */ /* 0x040fe20003f06070 */
[----:B------:R-:W-:Y:S01]  /*0190*/  BSSY.RECONVERGENT B1, `(.L_x_3) ;  /* 0x0000055000017945 */ /* 0x000fe20003800200 */
[----:B------:R-:W-:Y:S01]  /*01a0*/  LOP3.LUT R2, R3, 0x3, RZ, 0xc0, !PT ;  /* 0x0000000303027812 */ /* 0x000fe200078ec0ff */
[----:B------:R-:W-:Y:S01]  /*01b0*/  IMAD.MOV.U32 R5, RZ, RZ, 0x1 ;  /* 0x00000001ff057424 */ /* 0x000fe200078e00ff */
[----:B------:R-:W-:-:S09]  /*01c0*/  MOV R4, 0x1 ;  /* 0x0000000100047802 */ /* 0x000fd20000000f00 */
[----:B------:R-:W-:Y:S05]  /*01d0*/  @!P0 BRA `(.L_x_4) ;  /* 0x0000000400408947 */ /* 0x000fea0003800000 */
[----:B------:R-:W-:Y:S01]  /*01e0*/  LOP3.LUT R3, R3, 0x7ffffffc, RZ, 0xc0, !PT ;  /* 0x7ffffffc03037812 */ /* 0x000fe200078ec0ff */
[----:B------:R-:W-:Y:S01]  /*01f0*/  BSSY.RECONVERGENT B0, `(.L_x_5) ;  /* 0x000004d000007945 */ /* 0x000fe20003800200 */
[----:B------:R-:W-:Y:S02]  /*0200*/  MOV R5, 0x1 ;  /* 0x0000000100057802 */ /* 0x000fe40000000f00 */
[----:B------:R-:W-:Y:S01]  /*0210*/  IADD3 R4, PT, PT, -R3, RZ, RZ ;  /* 0x000000ff03047210 */ /* 0x000fe20007ffe1ff */
[----:B------:R-:W-:-:S03]  /*0220*/  IMAD.MOV.U32 R3, RZ, RZ, 0x2 ;  /* 0x00000002ff037424 */ /* 0x000fc600078e00ff */
[----:B------:R-:W-:-:S13]  /*0230*/  ISETP.GE.AND P0, PT, R4, RZ, PT ;  /* 0x000000ff0400720c */ /* 0x000fda0003f06270 */
[----:B------:R-:W-:Y:S05]  /*0240*/  @P0 BRA `(.L_x_6) ;  /* 0x0000000000f40947 */ /* 0x000fea0003800000 */
[----:B------:R-:W-:Y:S01]  /*0250*/  IADD3 R6, PT, PT, -R4, RZ, RZ ;  /* 0x000000ff04067210 */ /* 0x000fe20007ffe1ff */
[----:B------:R-:W-:Y:S01]  /*0260*/  BSSY.RECONVERGENT B3, `(.L_x_7) ;  /* 0x0000024000037945 */ /* 0x000fe20003800200 */
[----:B------:R-:W-:Y:S02]  /*0270*/  PLOP3.LUT P0, PT, PT, PT, PT, 0x80, 0x8 ;  /* 0x000000000008781c */ /* 0x000fe40003f0f070 */
[----:B------:R-:W-:-:S13]  /*0280*/  ISETP.GT.AND P1, PT, R6, 0xc, PT ;  /* 0x0000000c0600780c */ /* 0x000fda0003f24270 */
[----:B------:R-:W-:Y:S05]  /*0290*/  @!P1 BRA `(.L_x_8) ;  /* 0x0000000000809947 */ /* 0x000fea0003800000 */
[----:B------:R-:W-:-:S13]  /*02a0*/  PLOP3.LUT P0, PT, PT, PT, PT, 0x8, 0x80 ;  /* 0x000000000080781c */ /* 0x000fda0003f0e170 */
.L_x_9:
[C---:B------:R-:W-:Y:S01]  /*02b0*/  IADD3 R6, PT, PT, R3.reuse, -0x1, RZ ;  /* 0xffffffff03067810 */ /* 0x040fe20007ffe0ff */
[----:B------:R-:W-:Y:S01]  /*02c0*/  VIADD R4, R4, 0x10 ;  /* 0x0000001004047836 */ /* 0x000fe20000000000 */
[----:B------:R-:W-:-:S03]  /*02d0*/  IADD3 R8, PT, PT, R3, 0x3, RZ ;  /* 0x0000000303087810 */ /* 0x000fc60007ffe0ff */
[----:B------:R-:W-:Y:S01]  /*02e0*/  IMAD R6, R6, R5, RZ ;  /* 0x0000000506067224 */ /* 0x000fe200078e02ff */
[----:B------:R-:W-:Y:S01]  /*02f0*/  ISETP.GE.AND P1, PT, R4, -0xc, PT ;  /* 0xfffffff40400780c */ /* 0x000fe20003f26270 */
[----:B------:R-:W-:Y:S02]  /*0300*/  VIADD R5, R3, 0x2 ;  /* 0x0000000203057836 */ /* 0x000fe40000000000 */
[----:B------:R-:W-:-:S04]  /*0310*/  IMAD R6, R6, R3, RZ ;  /* 0x0000000306067224 */ /* 0x000fc800078e02ff */
[----:B------:R-:W-:-:S04]  /*0320*/  IMAD R6, R6, R3, R6 ;  /* 0x0000000306067224 */ /* 0x000fc800078e0206 */
[----:B------:R-:W-:Y:S01]  /*0330*/  IMAD R5, R5, R6, RZ ;  /* 0x0000000605057224 */ /* 0x000fe200078e02ff */
[----:B------:R-:W-:-:S03]  /*0340*/  IADD3 R6, PT, PT, R3, 0x4, RZ ;  /* 0x0000000403067810 */ /* 0x000fc60007ffe0ff */
[----:B------:R-:W-:Y:S01]  /*0350*/  IMAD R5, R5, R8, RZ ;  /* 0x0000000805057224 */ /* 0x000fe200078e02ff */
[----:B------:R-:W-:-:S03]  /*0360*/  IADD3 R8, PT, PT, R3, 0x7, RZ ;  /* 0x0000000703087810 */ /* 0x000fc60007ffe0ff */
[C---:B------:R-:W-:Y:S02]  /*0370*/  IMAD R7, R6.reuse, R5, RZ ;  /* 0x0000000506077224 */ /* 0x040fe400078e02ff */
[----:B------:R-:W-:Y:S02]  /*0380*/  VIADD R5, R3, 0x6 ;  /* 0x0000000603057836 */ /* 0x000fe40000000000 */
        /* <DEDUP_REMOVED lines=10> */
[----:B------:R-:W-:-:S04]  /*0430*/  IMAD R5, R5, R8, RZ ;  /* 0x0000000805057224 */ /* 0x000fc800078e02ff */
[C---:B------:R-:W-:Y:S01]  /*0440*/  IMAD R7, R6.reuse, R5, RZ ;  /* 0x0000000506077224 */ /* 0x040fe200078e02ff */
[C---:B------:R-:W-:Y:S02]  /*0450*/  IADD3 R5, PT, PT, R3.reuse, 0xe, RZ ;  /* 0x0000000e03057810 */ /* 0x040fe40007ffe0ff */
[----:B------:R-:W-:Y:S01]  /*0460*/  IADD3 R3, PT, PT, R3, 0x10, RZ ;  /* 0x0000001003037810 */ /* 0x000fe20007ffe0ff */
[----:B------:R-:W-:-:S04]  /*0470*/  IMAD R6, R6, R7, R7 ;  /* 0x0000000706067224 */ /* 0x000fc800078e0207 */
[----:B------:R-:W-:Y:S01]  /*0480*/  IMAD R5, R5, R6, RZ ;  /* 0x0000000605057224 */ /* 0x000fe200078e02ff */
[----:B------:R-:W-:Y:S06]  /*0490*/  @!P1 BRA `(.L_x_9) ;  /* 0xfffffffc00849947 */ /* 0x000fec000383ffff */
.L_x_8:
[----:B------:R-:W-:Y:S05]  /*04a0*/  BSYNC.RECONVERGENT B3 ;  /* 0x0000000000037941 */ /* 0x000fea0003800200 */
.L_x_7:
[----:B------:R-:W-:Y:S01]  /*04b0*/  IMAD.MOV R6, RZ, RZ, -R4 ;  /* 0x000000ffff067224 */ /* 0x000fe200078e0a04 */
[----:B------:R-:W-:Y:S04]  /*04c0*/  BSSY.RECONVERGENT B3, `(.L_x_10) ;  /* 0x0000013000037945 */ /* 0x000fe80003800200 */
[----:B------:R-:W-:-:S13]  /*04d0*/  ISETP.GT.AND P1, PT, R6, 0x4, PT ;  /* 0x000000040600780c */ /* 0x000fda0003f24270 */
[----:B------:R-:W-:Y:S05]  /*04e0*/  @!P1 BRA `(.L_x_11) ;  /* 0x0000000000409947 */ /* 0x000fea0003800000 */
[C---:B------:R-:W-:Y:S02]  /*04f0*/  IADD3 R6, PT, PT, R3.reuse, -0x1, RZ ;  /* 0xffffffff03067810 */ /* 0x040fe40007ffe0ff */
[----:B------:R-:W-:Y:S02]  /*0500*/  IADD3 R8, PT, PT, R3, 0x3, RZ ;  /* 0x0000000303087810 */ /* 0x000fe40007ffe0ff */
[----:B------:R-:W-:Y:S01]  /*0510*/  PLOP3.LUT P0, PT, PT, PT, PT, 0x8, 0x80 ;  /* 0x000000000080781c */ /* 0x000fe20003f0e170 */
[----:B------:R-:W-:Y:S01]  /*0520*/  IMAD R6, R5, R6, RZ ;  /* 0x0000000605067224 */ /* 0x000fe200078e02ff */
[C---:B------:R-:W-:Y:S02]  /*0530*/  IADD3 R5, PT, PT, R3.reuse, 0x2, RZ ;  /* 0x0000000203057810 */ /* 0x040fe40007ffe0ff */
[----:B------:R-:W-:Y:S01]  /*0540*/  IADD3 R4, PT, PT, R4, 0x8, RZ ;  /* 0x0000000804047810 */ /* 0x000fe20007ffe0ff */
[----:B------:R-:W-:-:S04]  /*0550*/  IMAD R6, R3, R6, RZ ;  /* 0x0000000603067224 */ /* 0x000fc800078e02ff */
[----:B------:R-:W-:-:S04]  /*0560*/  IMAD R6, R3, R6, R6 ;  /* 0x0000000603067224 */ /* 0x000fc800078e0206 */
[----:B------:R-:W-:Y:S02]  /*0570*/  IMAD R5, R5, R6, RZ ;  /* 0x0000000605057224 */ /* 0x000fe400078e02ff */
[----:B------:R-:W-:Y:S02]  /*0580*/  VIADD R6, R3, 0x4 ;  /* 0x0000000403067836 */ /* 0x000fe40000000000 */
[----:B------:R-:W-:-:S04]  /*0590*/  IMAD R5, R5, R8, RZ ;  /* 0x0000000805057224 */ /* 0x000fc800078e02ff */
[C---:B------:R-:W-:Y:S01]  /*05a0*/  IMAD R7, R6.reuse, R5, RZ ;  /* 0x0000000506077224 */ /* 0x040fe200078e02ff */
[C---:B------:R-:W-:Y:S02]  /*05b0*/  IADD3 R5, PT, PT, R3.reuse, 0x6, RZ ;  /* 0x0000000603057810 */ /* 0x040fe40007ffe0ff */
[----:B------:R-:W-:Y:S01]  /*05c0*/  IADD3 R3, PT, PT, R3, 0x8, RZ ;  /* 0x0000000803037810 */ /* 0x000fe20007ffe0ff */
[----:B------:R-:W-:-:S04]  /*05d0*/  IMAD R6, R6, R7, R7 ;  /* 0x0000000706067224 */ /* 0x000fc800078e0207 */
[----:B------:R-:W-:-:S07]  /*05e0*/  IMAD R5, R5, R6, RZ ;  /* 0x0000000605057224 */ /* 0x000fce00078e02ff */
.L_x_11:
[----:B------:R-:W-:Y:S05]  /*05f0*/  BSYNC.RECONVERGENT B3 ;  /* 0x0000000000037941 */ /* 0x000fea0003800200 */
.L_x_10:
[----:B------:R-:W-:-:S13]  /*0600*/  ISETP.NE.OR P0, PT, R4, RZ, P0 ;  /* 0x000000ff0400720c */ /* 0x000fda0000705670 */
[----:B------:R-:W-:Y:S05]  /*0610*/  @!P0 BRA `(.L_x_12) ;  /* 0x0000000000288947 */ /* 0x000fea0003800000 */
.L_x_6:
[----:B------:R-:W-:Y:S01]  /*0620*/  IADD3 R4, PT, PT, R4, 0x4, RZ ;  /* 0x0000000404047810 */ /* 0x000fe20007ffe0ff */
[----:B------:R-:W-:-:S03]  /*0630*/  VIADD R6, R3, 0xffffffff ;  /* 0xffffffff03067836 */ /* 0x000fc60000000000 */
[----:B------:R-:W-:Y:S01]  /*0640*/  ISETP.NE.AND P0, PT, R4, RZ, PT ;  /* 0x000000ff0400720c */ /* 0x000fe20003f05270 */
[----:B------:R-:W-:Y:S01]  /*0650*/  IMAD R6, R6, R5, RZ ;  /* 0x0000000506067224 */ /* 0x000fe200078e02ff */
[----:B------:R-:W-:-:S03]  /*0660*/  IADD3 R5, PT, PT, R3, 0x2, RZ ;  /* 0x0000000203057810 */ /* 0x000fc60007ffe0ff */
[----:B------:R-:W-:-:S04]  /*0670*/  IMAD R6, R6, R3, RZ ;  /* 0x0000000306067224 */ /* 0x000fc800078e02ff */
[----:B------:R-:W-:Y:S01]  /*0680*/  IMAD R6, R6, R3, R6 ;  /* 0x0000000306067224 */ /* 0x000fe200078e0206 */
[----:B------:R-:W-:-:S03]  /*0690*/  IADD3 R3, PT, PT, R3, 0x4, RZ ;  /* 0x0000000403037810 */ /* 0x000fc60007ffe0ff */
[----:B------:R-:W-:Y:S01]  /*06a0*/  IMAD R5, R5, R6, RZ ;  /* 0x0000000605057224 */ /* 0x000fe200078e02ff */
[----:B------:R-:W-:Y:S06]  /*06b0*/  @P0 BRA `(.L_x_6) ;  /* 0xfffffffc00d80947 */ /* 0x000fec000383ffff */
.L_x_12:
[----:B------:R-:W-:Y:S05]  /*06c0*/  BSYNC.RECONVERGENT B0 ;  /* 0x0000000000007941 */ /* 0x000fea0003800200 */
.L_x_5:
[----:B------:R-:W-:-:S07]  /*06d0*/  VIADD R4, R3, 0xffffffff ;  /* 0xffffffff03047836 */ /* 0x000fce0000000000 */
.L_x_4:
[----:B------:R-:W-:Y:S05]  /*06e0*/  BSYNC.RECONVERGENT B1 ;  /* 0x0000000000017941 */ /* 0x000fea0003800200 */
.L_x_3:
[----:B------:R-:W-:-:S13]  /*06f0*/  ISETP.NE.AND P0, PT, R2, RZ, PT ;  /* 0x000000ff0200720c */ /* 0x000fda0003f05270 */
[----:B------:R-:W-:Y:S05]  /*0700*/  @!P0 BRA `(.L_x_2) ;  /* 0x0000000000188947 */ /* 0x000fea0003800000 */
[----:B------:R-:W-:-:S07]  /*0710*/  IADD3 R2, PT, PT, -R2, RZ, RZ ;  /* 0x000000ff02027210 */ /* 0x000fce0007ffe1ff */
.L_x_13:
[----:B------:R-:W-:Y:S01]  /*0720*/  IADD3 R2, PT, PT, R2, 0x1, RZ ;  /* 0x0000000102027810 */ /* 0x000fe20007ffe0ff */
[C---:B------:R-:W-:Y:S01]  /*0730*/  IMAD R5, R4.reuse, R5, RZ ;  /* 0x0000000504057224 */ /* 0x040fe200078e02ff */
[----:B------:R-:W-:Y:S02]  /*0740*/  IADD3 R4, PT, PT, R4, 0x1, RZ ;  /* 0x0000000104047810 */ /* 0x000fe40007ffe0ff */
[----:B------:R-:W-:-:S13]  /*0750*/  ISETP.NE.AND P0, PT, R2, RZ, PT ;  /* 0x000000ff0200720c */ /* 0x000fda0003f05270 */
[----:B------:R-:W-:Y:S05]  /*0760*/  @P0 BRA `(.L_x_13) ;  /* 0xfffffffc00ec0947 */ /* 0x000fea000383ffff */
.L_x_2:
[----:B------:R-:W-:Y:S05]  /*0770*/  BSYNC.RECONVERGENT B2 ;  /* 0x0000000000027941 */ /* 0x000fea0003800200 */
.L_x_1:
[----:B------:R-:W0:Y:S02]  /*0780*/  LDC.64 R2, c[0x0][0x388] ;  /* 0x0000e200ff027b82 */ /* 0x000e240000000a00 */
[----:B0-----:R-:W-:-:S05]  /*0790*/  IMAD.WIDE.U32 R2, R0, 0x4, R2 ;  /* 0x0000000400027825 */ /* 0x001fca00078e0002 */
[----:B------:R-:W-:Y:S01]  /*07a0*/  STG.E desc[UR4][R2.64], R5 ;  /* 0x0000000502007986 */ /* 0x000fe2000c101904 */
[----:B------:R-:W-:Y:S05]  /*07b0*/  EXIT ;  /* 0x000000000000794d */ /* 0x000fea0003800000 */
.L_x_0:
[----:B0-----:R-:W0:Y:S01]  /*07c0*/  LDC.64 R2, c[0x0][0x380] ;  /* 0x0000e000ff027b82 */ /* 0x001e220000000a00 */
[----:B------:R-:W-:-:S07]  /*07d0*/  IMAD R7, R0, UR6, R7 ;  /* 0x0000000600077c24 */ /* 0x000fce000f8e0207 */
[----:B------:R-:W1:Y:S01]  /*07e0*/  LDC.64 R4, c[0x0][0x388] ;  /* 0x0000e200ff047b82 */ /* 0x000e620000000a00 */
[----:B0-----:R-:W-:-:S06]  /*07f0*/  IMAD.WIDE.U32 R2, R7, 0x4, R2 ;  /* 0x0000000407027825 */ /* 0x001fcc00078e0002 */
[----:B------:R-:W2:Y:S01]  /*0800*/  LDG.E R2, desc[UR4][R2.64] ;  /* 0x0000000402027981 */ /* 0x000ea2000c1e1900 */
[----:B------:R-:W-:Y:S01]  /*0810*/  BSSY.RECONVERGENT B0, `(.L_x_14) ;  /* 0x000000d000007945 */ /* 0x000fe20003800200 */
[----:B-1----:R-:W-:-:S04]  /*0820*/  IMAD.WIDE.U32 R4, R7, 0x4, R4 ;  /* 0x0000000407047825 */ /* 0x002fc800078e0004 */
[----:B------:R-:W-:Y:S01]  /*0830*/  IMAD.MOV.U32 R7, RZ, RZ, RZ ;  /* 0x000000ffff077224 */ /* 0x000fe200078e00ff */
[----:B--2---:R-:W-:-:S13]  /*0840*/  ISETP.GE.AND P0, PT, R2, 0x1, PT ;  /* 0x000000010200780c */ /* 0x004fda0003f06270 */
[----:B------:R-:W-:Y:S05]  /*0850*/  @!P0 BRA `(.L_x_15) ;  /* 0x0000000000208947 */ /* 0x000fea0003800000 */
[----:B------:R-:W-:-:S07]  /*0860*/  HFMA2 R7, -RZ, RZ, 0, 0 ;  /* 0x00000000ff077431 */ /* 0x000fce00000001ff */
.L_x_16:
[C---:B------:R-:W-:Y:S01]  /*0870*/  IMAD.HI.U32 R0, R2.reuse, -0x33333333, RZ ;  /* 0xcccccccd02007827 */ /* 0x040fe200078e00ff */
[----:B------:R-:W-:-:S04]  /*0880*/  ISETP.GT.U32.AND P0, PT, R2, 0x9, PT ;  /* 0x000000090200780c */ /* 0x000fc80003f04070 */
[----:B------:R-:W-:-:S05]  /*0890*/  SHF.R.U32.HI R3, RZ, 0x3, R0 ;  /* 0x00000003ff037819 */ /* 0x000fca0000011600 */
[----:B------:R-:W-:Y:S01]  /*08a0*/  IMAD R0, R3, -0xa, R2 ;  /* 0xfffffff603007824 */ /* 0x000fe200078e0202 */
[----:B------:R-:W-:-:S04]  /*08b0*/  MOV R2, R3 ;  /* 0x0000000300027202 */ /* 0x000fc80000000f00 */
[----:B------:R-:W-:Y:S01]  /*08c0*/  IADD3 R7, PT, PT, R0, R7, RZ ;  /* 0x0000000700077210 */ /* 0x000fe20007ffe0ff */
[----:B------:R-:W-:Y:S06]  /*08d0*/  @P0 BRA `(.L_x_16) ;  /* 0xfffffffc00e40947 */ /* 0x000fec000383ffff */
.L_x_15:
[----:B------:R-:W-:Y:S05]  /*08e0*/  BSYNC.RECONVERGENT B0 ;  /* 0x0000000000007941 */ /* 0x000fea0003800200 */
.L_x_14:
[----:B------:R-:W-:Y:S01]  /*08f0*/  STG.E desc[UR4][R4.64], R7 ;  /* 0x0000000704007986 */ /* 0x000fe2000c101904 */
[----:B------:R-:W-:Y:S05]  /*0900*/  EXIT ;  /* 0x000000000000794d */ /* 0x000fea0003800000 */
.L_x_17:
[----:B------:R-:W-:-:S00]  /*0910*/  BRA `(.L_x_17) ;  /* 0xfffffffc00fc7947 */ /* 0x000fc0000383ffff */
[----:B------:R-:W-:-:S00]  /*0920*/  NOP ;  /* 0x0000000000007918 */ /* 0x000fc00000000000 */
        /* <DEDUP_REMOVED lines=13> */
.L_x_18:


//--------------------- .nv.shared.reserved.0     --------------------------
	.section	.nv.shared.reserved.0,"aw",@nobits
	.weak		__nv_reservedSMEM_offset_0_alias
	.size		__nv_reservedSMEM_offset_0_alias, 0, 64
	.other		__nv_reservedSMEM_offset_0_alias,@"STO_CUDA_RESERVED_SHARED STV_DEFAULT"
__nv_reservedSMEM_offset_0_alias:
	.zero		0
	.zero		64


//--------------------- .nv.constant0._Z13processMatrixPiS_i --------------------------
	.section	.nv.constant0._Z13processMatrixPiS_i,"a",@progbits
	.sectionflags	@""
	.align	4
.nv.constant0._Z13processMatrixPiS_i:
	.zero		916


//--------------------- SYMBOLS --------------------------

	.type		.nv.reservedSmem.offset0,@object
	.size		.nv.reservedSmem.offset0,0x4
